	.headerflags	@"EF_CUDA_TEXMODE_UNIFIED EF_CUDA_64BIT_ADDRESS EF_CUDA_ACCELERATORS EF_CUDA_SM90 EF_CUDA_VIRTUAL_SM(EF_CUDA_SM90)"
	.elftype	@"ET_EXEC"


//--------------------- .nv.info                  --------------------------
	.section	.nv.info,"",@"SHT_CUDA_INFO"
	.align	4


	//----- nvinfo : EIATTR_REGCOUNT
	.align		4
        /*0000*/ 	.byte	0x04, 0x2f
        /*0002*/ 	.short	(.L_1 - .L_0)
	.align		4
.L_0:
        /*0004*/ 	.word	index@(triton_poi_fused__log_softmax_0)
        /*0008*/ 	.word	0x00000018


	//----- nvinfo : EIATTR_MIN_STACK_SIZE
	.align		4
.L_1:
        /*000c*/ 	.byte	0x04, 0x12
        /*000e*/ 	.short	(.L_3 - .L_2)
	.align		4
.L_2:
        /*0010*/ 	.word	index@(triton_poi_fused__log_softmax_0)
        /*0014*/ 	.word	0x00000000


	//----- nvinfo : EIATTR_FRAME_SIZE
	.align		4
.L_3:
        /*0018*/ 	.byte	0x04, 0x11
        /*001a*/ 	.short	(.L_5 - .L_4)
	.align		4
.L_4:
        /*001c*/ 	.word	index@(triton_poi_fused__log_softmax_0)
        /*0020*/ 	.word	0x00000000


	//----- nvinfo : EIATTR_MIN_STACK_SIZE
	.align		4
.L_5:
        /*0024*/ 	.byte	0x04, 0x12
        /*0026*/ 	.short	(.L_7 - .L_6)
	.align		4
.L_6:
        /*0028*/ 	.word	index@(triton_poi_fused__log_softmax_0)
        /*002c*/ 	.word	0x00000000
.L_7:


//--------------------- .nv.info.triton_poi_fused__log_softmax_0 --------------------------
	.section	.nv.info.triton_poi_fused__log_softmax_0,"",@"SHT_CUDA_INFO"
	.sectionflags	@""
	.align	4


	//----- nvinfo : EIATTR_CUDA_API_VERSION
	.align		4
        /*0000*/ 	.byte	0x04, 0x37
        /*0002*/ 	.short	(.L_9 - .L_8)
.L_8:
        /*0004*/ 	.word	0x0000007c


	//----- nvinfo : EIATTR_KPARAM_INFO
	.align		4
.L_9:
        /*0008*/ 	.byte	0x04, 0x17
        /*000a*/ 	.short	(.L_11 - .L_10)
.L_10:
        /*000c*/ 	.word	0x00000000
        /*0010*/ 	.short	0x0002
        /*0012*/ 	.short	0x0010
        /*0014*/ 	.byte	0x00, 0xf0, 0x11, 0x00


	//----- nvinfo : EIATTR_KPARAM_INFO
	.align		4
.L_11:
        /*0018*/ 	.byte	0x04, 0x17
        /*001a*/ 	.short	(.L_13 - .L_12)
.L_12:
        /*001c*/ 	.word	0x00000000
        /*0020*/ 	.short	0x0001
        /*0022*/ 	.short	0x0008
        /*0024*/ 	.byte	0x00, 0xf4, 0x21, 0x00


	//----- nvinfo : EIATTR_KPARAM_INFO
	.align		4
.L_13:
        /*0028*/ 	.byte	0x04, 0x17
        /*002a*/ 	.short	(.L_15 - .L_14)
.L_14:
        /*002c*/ 	.word	0x00000000
        /*0030*/ 	.short	0x0000
        /*0032*/ 	.short	0x0000
        /*0034*/ 	.byte	0x00, 0xf4, 0x21, 0x00


	//----- nvinfo : EIATTR_SPARSE_MMA_MASK
	.align		4
.L_15:
        /*0038*/ 	.byte	0x03, 0x50
        /*003a*/ 	.short	0x0000


	//----- nvinfo : EIATTR_MAXREG_COUNT
	.align		4
        /*003c*/ 	.byte	0x03, 0x1b
        /*003e*/ 	.short	0x00ff


	//----- nvinfo : EIATTR_EXIT_INSTR_OFFSETS
	.align		4
        /*0040*/ 	.byte	0x04, 0x1c
        /*0042*/ 	.short	(.L_17 - .L_16)


	//   ....[0]....
.L_16:
        /*0044*/ 	.word	0x00000380


	//   ....[1]....
        /*0048*/ 	.word	0x000003a0


	//----- nvinfo : EIATTR_REQNTID
	.align		4
.L_17:
        /*004c*/ 	.byte	0x04, 0x10
        /*004e*/ 	.short	(.L_19 - .L_18)
.L_18:
        /*0050*/ 	.word	0x00000080
        /*0054*/ 	.word	0x00000001
        /*0058*/ 	.word	0x00000001


	//----- nvinfo : EIATTR_CBANK_PARAM_SIZE
	.align		4
.L_19:
        /*005c*/ 	.byte	0x03, 0x19
        /*005e*/ 	.short	0x0014


	//----- nvinfo : EIATTR_PARAM_CBANK
	.align		4
        /*0060*/ 	.byte	0x04, 0x0a
        /*0062*/ 	.short	(.L_21 - .L_20)
	.align		4
.L_20:
        /*0064*/ 	.word	index@(.nv.constant0.triton_poi_fused__log_softmax_0)
        /*0068*/ 	.short	0x0210
        /*006a*/ 	.short	0x0014


	//----- nvinfo : EIATTR_SW_WAR
	.align		4
.L_21:
        /*006c*/ 	.byte	0x04, 0x36
        /*006e*/ 	.short	(.L_23 - .L_22)
.L_22:
        /*0070*/ 	.word	0x00000008
.L_23:


//--------------------- .nv.callgraph             --------------------------
	.section	.nv.callgraph,"",@"SHT_CUDA_CALLGRAPH"
	.align	4
	.sectionentsize	8
	.align		4
        /*0000*/ 	.word	0x00000000
	.align		4
        /*0004*/ 	.word	0xffffffff
	.align		4
        /*0008*/ 	.word	0x00000000
	.align		4
        /*000c*/ 	.word	0xfffffffe
	.align		4
        /*0010*/ 	.word	0x00000000
	.align		4
        /*0014*/ 	.word	0xfffffffd
	.align		4
        /*0018*/ 	.word	0x00000000
	.align		4
        /*001c*/ 	.word	0xfffffffc


//--------------------- .text.triton_poi_fused__log_softmax_0 --------------------------
	.section	.text.triton_poi_fused__log_softmax_0,"ax",@progbits
	.align	128
        .global         triton_poi_fused__log_softmax_0
        .type           triton_poi_fused__log_softmax_0,@function
        .size           triton_poi_fused__log_softmax_0,(.L_x_1 - triton_poi_fused__log_softmax_0)
        .other          triton_poi_fused__log_softmax_0,@"STO_CUDA_ENTRY STV_DEFAULT"
triton_poi_fused__log_softmax_0:
.text.triton_poi_fused__log_softmax_0:
[----:B------:R-:W0:Y:S02]  /*0000*/  LDC R1, c[0x0][0x28] ;  /* 0x00000a00ff017b82 */ /* 0x000e240000000800 */
[----:B------:R-:W1:Y:S01]  /*0010*/  S2R R0, SR_TID.X ;  /* 0x0000000000007919 */ /* 0x000e620000002100 */
[----:B------:R-:W2:Y:S01]  /*0020*/  LDC.64 R2, c[0x0][0x210] ;  /* 0x00008400ff027b82 */ /* 0x000ea20000000a00 */
[----:B------:R-:W-:Y:S01]  /*0030*/  ULDC.64 UR4, c[0x0][0x208] ;  /* 0x0000820000047ab9 */ /* 0x000fe20000000a00 */
[----:B------:R-:W3:Y:S01]  /*0040*/  S2R R7, SR_CTAID.X ;  /* 0x0000000000077919 */ /* 0x000ee20000002500 */
[----:B-1----:R-:W-:Y:S01]  /*0050*/  IMAD.SHL.U32 R0, R0, 0x2, RZ ;  /* 0x0000000200007824 */ /* 0x002fe200078e00ff */
[----:B---3--:R-:W-:-:S04]  /*0060*/  SHF.R.S32.HI R4, RZ, 0x17, R7 ;  /* 0x00000017ff047819 */ /* 0x008fc80000011407 */
[----:B------:R-:W-:Y:S02]  /*0070*/  LOP3.LUT R0, R0, 0xfe, RZ, 0xc0, !PT ;  /* 0x000000fe00007812 */ /* 0x000fe400078ec0ff */
[----:B------:R-:W-:-:S03]  /*0080*/  SGXT R4, R4, 0x1 ;  /* 0x000000010404781a */ /* 0x000fc60000000200 */
[----:B------:R-:W-:-:S05]  /*0090*/  IMAD R7, R7, 0x100, R0 ;  /* 0x0000010007077824 */ /* 0x000fca00078e0200 */
[CC--:B------:R-:W-:Y:S02]  /*00a0*/  LEA.HI R0, R4.reuse, R7.reuse, RZ, 0x4 ;  /* 0x0000000704007211 */ /* 0x0c0fe400078f20ff */
[-C--:B------:R-:W-:Y:S02]  /*00b0*/  LEA.HI R4, R4, R7.reuse, RZ, 0x6 ;  /* 0x0000000704047211 */ /* 0x080fe400078f30ff */
[----:B------:R-:W-:Y:S02]  /*00c0*/  LOP3.LUT R0, R0, 0xfffffff0, RZ, 0xc0, !PT ;  /* 0xfffffff000007812 */ /* 0x000fe400078ec0ff */
[----:B------:R-:W-:Y:S02]  /*00d0*/  LOP3.LUT R4, R4, 0xffffffc0, RZ, 0xc0, !PT ;  /* 0xffffffc004047812 */ /* 0x000fe400078ec0ff */
[----:B------:R-:W-:Y:S02]  /*00e0*/  ISETP.GE.AND P0, PT, R7, 0x100, PT ;  /* 0x000001000700780c */ /* 0x000fe40003f06270 */
[----:B------:R-:W-:-:S02]  /*00f0*/  IADD3 R17, R4, R7, -R0 ;  /* 0x0000000704117210 */ /* 0x000fc40007ffe800 */
[----:B------:R-:W-:-:S03]  /*0100*/  CS2R R4, SRZ ;  /* 0x0000000000047805 */ /* 0x000fc6000001ff00 */
[----:B--2---:R-:W-:Y:S01]  /*0110*/  IMAD.WIDE R10, R17, 0x4, R2 ;  /* 0x00000004110a7825 */ /* 0x004fe200078e0202 */
[----:B------:R-:W-:-:S03]  /*0120*/  CS2R R8, SRZ ;  /* 0x0000000000087805 */ /* 0x000fc6000001ff00 */
[C---:B------:R-:W-:Y:S02]  /*0130*/  VIADD R13, R17.reuse, 0x10 ;  /* 0x00000010110d7836 */ /* 0x040fe40000000000 */
[----:B------:R1:W2:Y:S01]  /*0140*/  @!P0 LDG.E.EL.64 R4, desc[UR4][R10.64] ;  /* 0x000000040a048981 */ /* 0x0002a2000c2e1b00 */
[----:B------:R-:W-:Y:S02]  /*0150*/  VIADD R15, R17, 0x20 ;  /* 0x00000020110f7836 */ /* 0x000fe40000000000 */
[----:B------:R-:W-:Y:S01]  /*0160*/  IMAD.WIDE R12, R13, 0x4, R2 ;  /* 0x000000040d0c7825 */ /* 0x000fe200078e0202 */
[----:B------:R-:W-:-:S04]  /*0170*/  CS2R R18, SRZ ;  /* 0x0000000000127805 */ /* 0x000fc8000001ff00 */
[----:B------:R-:W3:Y:S01]  /*0180*/  @!P0 LDG.E.EL.64 R8, desc[UR4][R12.64] ;  /* 0x000000040c088981 */ /* 0x000ee2000c2e1b00 */
[----:B------:R-:W-:-:S05]  /*0190*/  IMAD.WIDE R14, R15, 0x4, R2 ;  /* 0x000000040f0e7825 */ /* 0x000fca00078e0202 */
[----:B------:R-:W4:Y:S01]  /*01a0*/  @!P0 LDG.E.EL.64 R18, desc[UR4][R14.64] ;  /* 0x000000040e128981 */ /* 0x000f22000c2e1b00 */
[----:B------:R-:W-:Y:S01]  /*01b0*/  VIADD R17, R17, 0x30 ;  /* 0x0000003011117836 */ /* 0x000fe20000000000 */
[----:B------:R-:W-:-:S03]  /*01c0*/  CS2R R20, SRZ ;  /* 0x0000000000147805 */ /* 0x000fc6000001ff00 */
[----:B-1----:R-:W-:-:S05]  /*01d0*/  IMAD.WIDE R10, R17, 0x4, R2 ;  /* 0x00000004110a7825 */ /* 0x002fca00078e0202 */
[----:B------:R-:W5:Y:S01]  /*01e0*/  @!P0 LDG.E.EL.64 R20, desc[UR4][R10.64] ;  /* 0x000000040a148981 */ /* 0x000f62000c2e1b00 */
[----:B------:R-:W-:Y:S01]  /*01f0*/  CS2R R16, SRZ ;  /* 0x0000000000107805 */ /* 0x000fe2000001ff00 */
[----:B------:R-:W-:-:S05]  /*0200*/  IMAD.WIDE R2, R7, 0x4, R2 ;  /* 0x0000000407027825 */ /* 0x000fca00078e0202 */
[----:B------:R1:W5:Y:S01]  /*0210*/  @!P0 LDG.E.64 R16, desc[UR4][R2.64] ;  /* 0x0000000402108981 */ /* 0x000362000c1e1b00 */
[C---:B--2---:R-:W-:Y:S02]  /*0220*/  FSETP.NAN.AND P3, PT, R4.reuse, R4, PT ;  /* 0x000000040400720b */ /* 0x044fe40003f68000 */
[C---:B------:R-:W-:Y:S02]  /*0230*/  FSETP.NAN.AND P4, PT, R5.reuse, R5, PT ;  /* 0x000000050500720b */ /* 0x040fe40003f88000 */
[----:B---3--:R-:W-:Y:S02]  /*0240*/  FSETP.GT.AND P1, PT, R4, R8, PT ;  /* 0x000000080400720b */ /* 0x008fe40003f24000 */
[----:B------:R-:W-:-:S07]  /*0250*/  FSETP.GT.AND P2, PT, R5, R9, PT ;  /* 0x000000090500720b */ /* 0x000fce0003f44000 */
[----:B------:R-:W-:Y:S02]  /*0260*/  @!P3 FSEL R4, R4, R8, P1 ;  /* 0x000000080404b208 */ /* 0x000fe40000800000 */
[----:B------:R-:W-:Y:S02]  /*0270*/  @!P4 FSEL R5, R5, R9, P2 ;  /* 0x000000090505c208 */ /* 0x000fe40001000000 */
[C---:B----4-:R-:W-:Y:S01]  /*0280*/  FSETP.GT.AND P1, PT, R4.reuse, R18, PT ;  /* 0x000000120400720b */ /* 0x050fe20003f24000 */
[----:B------:R-:W1:Y:S01]  /*0290*/  LDC.64 R8, c[0x0][0x218] ;  /* 0x00008600ff087b82 */ /* 0x000e620000000a00 */
[C---:B------:R-:W-:Y:S02]  /*02a0*/  FSETP.GT.AND P2, PT, R5.reuse, R19, PT ;  /* 0x000000130500720b */ /* 0x040fe40003f44000 */
[----:B------:R-:W-:Y:S02]  /*02b0*/  FSETP.NAN.AND P3, PT, R4, R4, PT ;  /* 0x000000040400720b */ /* 0x000fe40003f68000 */
[----:B------:R-:W-:-:S07]  /*02c0*/  FSETP.NAN.AND P4, PT, R5, R5, PT ;  /* 0x000000050500720b */ /* 0x000fce0003f88000 */
[----:B------:R-:W-:Y:S02]  /*02d0*/  @!P1 FSEL R4, R4, R18, P3 ;  /* 0x0000001204049208 */ /* 0x000fe40001800000 */
[----:B------:R-:W-:Y:S02]  /*02e0*/  @!P2 FSEL R5, R5, R19, P4 ;  /* 0x000000130505a208 */ /* 0x000fe40002000000 */
[C---:B-----5:R-:W-:Y:S02]  /*02f0*/  FSETP.GT.AND P1, PT, R4.reuse, R20, PT ;  /* 0x000000140400720b */ /* 0x060fe40003f24000 */
[C---:B------:R-:W-:Y:S02]  /*0300*/  FSETP.GT.AND P2, PT, R5.reuse, R21, PT ;  /* 0x000000150500720b */ /* 0x040fe40003f44000 */
[----:B------:R-:W-:Y:S02]  /*0310*/  FSETP.NAN.AND P3, PT, R4, R4, PT ;  /* 0x000000040400720b */ /* 0x000fe40003f68000 */
[----:B------:R-:W-:Y:S01]  /*0320*/  FSETP.NAN.AND P4, PT, R5, R5, PT ;  /* 0x000000050500720b */ /* 0x000fe20003f88000 */
[----:B-1----:R-:W-:-:S06]  /*0330*/  IMAD.WIDE R2, R7, 0x4, R8 ;  /* 0x0000000407027825 */ /* 0x002fcc00078e0208 */
[----:B------:R-:W-:Y:S02]  /*0340*/  @!P1 FSEL R4, R4, R20, P3 ;  /* 0x0000001404049208 */ /* 0x000fe40001800000 */
[----:B------:R-:W-:-:S03]  /*0350*/  @!P2 FSEL R5, R5, R21, P4 ;  /* 0x000000150505a208 */ /* 0x000fc60002000000 */
[----:B------:R-:W-:Y:S02]  /*0360*/  FADD R16, -R4, R16 ;  /* 0x0000001004107221 */ /* 0x000fe40000000100 */
[----:B------:R-:W-:Y:S01]  /*0370*/  FADD R17, -R5, R17 ;  /* 0x0000001105117221 */ /* 0x000fe20000000100 */
[----:B------:R-:W-:Y:S06]  /*0380*/  @P0 EXIT ;  /* 0x000000000000094d */ /* 0x000fec0003800000 */
[----:B------:R-:W-:Y:S01]  /*0390*/  STG.E.64 desc[UR4][R2.64], R16 ;  /* 0x0000001002007986 */ /* 0x000fe2000c101b04 */
[----:B------:R-:W-:Y:S05]  /*03a0*/  EXIT ;  /* 0x000000000000794d */ /* 0x000fea0003800000 */
.L_x_0:
[----:B------:R-:W-:-:S00]  /*03b0*/  BRA `(.L_x_0) ;  /* 0xfffffffc00fc7947 */ /* 0x000fc0000383ffff */
[----:B------:R-:W-:-:S00]  /*03c0*/  NOP ;  /* 0x0000000000007918 */ /* 0x000fc00000000000 */
        /* <DEDUP_REMOVED lines=11> */
.L_x_1:


//--------------------- .nv.constant0.triton_poi_fused__log_softmax_0 --------------------------
	.section	.nv.constant0.triton_poi_fused__log_softmax_0,"a",@progbits
	.sectionflags	@""
	.align	4
.nv.constant0.triton_poi_fused__log_softmax_0:
	.zero		548
